	.headerflags	@"EF_CUDA_TEXMODE_UNIFIED EF_CUDA_64BIT_ADDRESS EF_CUDA_ACCELERATORS EF_CUDA_SM90 EF_CUDA_VIRTUAL_SM(EF_CUDA_SM90)"
	.elftype	@"ET_EXEC"


//--------------------- .nv.info                  --------------------------
	.section	.nv.info,"",@"SHT_CUDA_INFO"
	.align	4


	//----- nvinfo : EIATTR_REGCOUNT
	.align		4
        /*0000*/ 	.byte	0x04, 0x2f
        /*0002*/ 	.short	(.L_1 - .L_0)
	.align		4
.L_0:
        /*0004*/ 	.word	index@(triton_poi_fused_relu_threshold_backward_view_0)
        /*0008*/ 	.word	0x0000000e


	//----- nvinfo : EIATTR_MIN_STACK_SIZE
	.align		4
.L_1:
        /*000c*/ 	.byte	0x04, 0x12
        /*000e*/ 	.short	(.L_3 - .L_2)
	.align		4
.L_2:
        /*0010*/ 	.word	index@(triton_poi_fused_relu_threshold_backward_view_0)
        /*0014*/ 	.word	0x00000000


	//----- nvinfo : EIATTR_FRAME_SIZE
	.align		4
.L_3:
        /*0018*/ 	.byte	0x04, 0x11
        /*001a*/ 	.short	(.L_5 - .L_4)
	.align		4
.L_4:
        /*001c*/ 	.word	index@(triton_poi_fused_relu_threshold_backward_view_0)
        /*0020*/ 	.word	0x00000000


	//----- nvinfo : EIATTR_MIN_STACK_SIZE
	.align		4
.L_5:
        /*0024*/ 	.byte	0x04, 0x12
        /*0026*/ 	.short	(.L_7 - .L_6)
	.align		4
.L_6:
        /*0028*/ 	.word	index@(triton_poi_fused_relu_threshold_backward_view_0)
        /*002c*/ 	.word	0x00000000
.L_7:


//--------------------- .nv.info.triton_poi_fused_relu_threshold_backward_view_0 --------------------------
	.section	.nv.info.triton_poi_fused_relu_threshold_backward_view_0,"",@"SHT_CUDA_INFO"
	.sectionflags	@""
	.align	4


	//----- nvinfo : EIATTR_CUDA_API_VERSION
	.align		4
        /*0000*/ 	.byte	0x04, 0x37
        /*0002*/ 	.short	(.L_9 - .L_8)
.L_8:
        /*0004*/ 	.word	0x0000007c


	//----- nvinfo : EIATTR_KPARAM_INFO
	.align		4
.L_9:
        /*0008*/ 	.byte	0x04, 0x17
        /*000a*/ 	.short	(.L_11 - .L_10)
.L_10:
        /*000c*/ 	.word	0x00000000
        /*0010*/ 	.short	0x0004
        /*0012*/ 	.short	0x0020
        /*0014*/ 	.byte	0x00, 0xf0, 0x11, 0x00


	//----- nvinfo : EIATTR_KPARAM_INFO
	.align		4
.L_11:
        /*0018*/ 	.byte	0x04, 0x17
        /*001a*/ 	.short	(.L_13 - .L_12)
.L_12:
        /*001c*/ 	.word	0x00000000
        /*0020*/ 	.short	0x0003
        /*0022*/ 	.short	0x0018
        /*0024*/ 	.byte	0x00, 0xf4, 0x21, 0x00


	//----- nvinfo : EIATTR_KPARAM_INFO
	.align		4
.L_13:
        /*0028*/ 	.byte	0x04, 0x17
        /*002a*/ 	.short	(.L_15 - .L_14)
.L_14:
        /*002c*/ 	.word	0x00000000
        /*0030*/ 	.short	0x0002
        /*0032*/ 	.short	0x0010
        /*0034*/ 	.byte	0x00, 0xf4, 0x21, 0x00


	//----- nvinfo : EIATTR_KPARAM_INFO
	.align		4
.L_15:
        /*0038*/ 	.byte	0x04, 0x17
        /*003a*/ 	.short	(.L_17 - .L_16)
.L_16:
        /*003c*/ 	.word	0x00000000
        /*0040*/ 	.short	0x0001
        /*0042*/ 	.short	0x0008
        /*0044*/ 	.byte	0x00, 0xf4, 0x21, 0x00


	//----- nvinfo : EIATTR_KPARAM_INFO
	.align		4
.L_17:
        /*0048*/ 	.byte	0x04, 0x17
        /*004a*/ 	.short	(.L_19 - .L_18)
.L_18:
        /*004c*/ 	.word	0x00000000
        /*0050*/ 	.short	0x0000
        /*0052*/ 	.short	0x0000
        /*0054*/ 	.byte	0x00, 0xf4, 0x21, 0x00


	//----- nvinfo : EIATTR_SPARSE_MMA_MASK
	.align		4
.L_19:
        /*0058*/ 	.byte	0x03, 0x50
        /*005a*/ 	.short	0x0000


	//----- nvinfo : EIATTR_MAXREG_COUNT
	.align		4
        /*005c*/ 	.byte	0x03, 0x1b
        /*005e*/ 	.short	0x00ff


	//----- nvinfo : EIATTR_EXIT_INSTR_OFFSETS
	.align		4
        /*0060*/ 	.byte	0x04, 0x1c
        /*0062*/ 	.short	(.L_21 - .L_20)


	//   ....[0]....
.L_20:
        /*0064*/ 	.word	0x00000260


	//   ....[1]....
        /*0068*/ 	.word	0x00000280


	//----- nvinfo : EIATTR_REQNTID
	.align		4
.L_21:
        /*006c*/ 	.byte	0x04, 0x10
        /*006e*/ 	.short	(.L_23 - .L_22)
.L_22:
        /*0070*/ 	.word	0x00000080
        /*0074*/ 	.word	0x00000001
        /*0078*/ 	.word	0x00000001


	//----- nvinfo : EIATTR_CBANK_PARAM_SIZE
	.align		4
.L_23:
        /*007c*/ 	.byte	0x03, 0x19
        /*007e*/ 	.short	0x0024


	//----- nvinfo : EIATTR_PARAM_CBANK
	.align		4
        /*0080*/ 	.byte	0x04, 0x0a
        /*0082*/ 	.short	(.L_25 - .L_24)
	.align		4
.L_24:
        /*0084*/ 	.word	index@(.nv.constant0.triton_poi_fused_relu_threshold_backward_view_0)
        /*0088*/ 	.short	0x0210
        /*008a*/ 	.short	0x0024


	//----- nvinfo : EIATTR_SW_WAR
	.align		4
.L_25:
        /*008c*/ 	.byte	0x04, 0x36
        /*008e*/ 	.short	(.L_27 - .L_26)
.L_26:
        /*0090*/ 	.word	0x00000008
.L_27:


//--------------------- .nv.callgraph             --------------------------
	.section	.nv.callgraph,"",@"SHT_CUDA_CALLGRAPH"
	.align	4
	.sectionentsize	8
	.align		4
        /*0000*/ 	.word	0x00000000
	.align		4
        /*0004*/ 	.word	0xffffffff
	.align		4
        /*0008*/ 	.word	0x00000000
	.align		4
        /*000c*/ 	.word	0xfffffffe
	.align		4
        /*0010*/ 	.word	0x00000000
	.align		4
        /*0014*/ 	.word	0xfffffffd
	.align		4
        /*0018*/ 	.word	0x00000000
	.align		4
        /*001c*/ 	.word	0xfffffffc


//--------------------- .text.triton_poi_fused_relu_threshold_backward_view_0 --------------------------
	.section	.text.triton_poi_fused_relu_threshold_backward_view_0,"ax",@progbits
	.align	128
        .global         triton_poi_fused_relu_threshold_backward_view_0
        .type           triton_poi_fused_relu_threshold_backward_view_0,@function
        .size           triton_poi_fused_relu_threshold_backward_view_0,(.L_x_1 - triton_poi_fused_relu_threshold_backward_view_0)
        .other          triton_poi_fused_relu_threshold_backward_view_0,@"STO_CUDA_ENTRY STV_DEFAULT"
triton_poi_fused_relu_threshold_backward_view_0:
.text.triton_poi_fused_relu_threshold_backward_view_0:
[----:B------:R-:W0:Y:S02]  /*0000*/  LDC R1, c[0x0][0x28] ;  /* 0x00000a00ff017b82 */ /* 0x000e240000000800 */
[----:B------:R-:W1:Y:S01]  /*0010*/  S2R R0, SR_TID.X ;  /* 0x0000000000007919 */ /* 0x000e620000002100 */
[----:B------:R-:W2:Y:S01]  /*0020*/  LDC.64 R4, c[0x0][0x218] ;  /* 0x00008600ff047b82 */ /* 0x000ea20000000a00 */
[----:B------:R-:W-:Y:S02]  /*0030*/  CS2R R8, SRZ ;  /* 0x0000000000087805 */ /* 0x000fe4000001ff00 */
[----:B------:R-:W-:Y:S01]  /*0040*/  CS2R R10, SRZ ;  /* 0x00000000000a7805 */ /* 0x000fe2000001ff00 */
[----:B------:R-:W3:Y:S01]  /*0050*/  S2R R7, SR_CTAID.X ;  /* 0x0000000000077919 */ /* 0x000ee20000002500 */
[----:B------:R-:W-:Y:S01]  /*0060*/  ULDC.64 UR4, c[0x0][0x208] ;  /* 0x0000820000047ab9 */ /* 0x000fe20000000a00 */
[----:B------:R-:W-:Y:S02]  /*0070*/  ULDC.64 UR6, c[0x0][0x228] ;  /* 0x00008a0000067ab9 */ /* 0x000fe40000000a00 */
[----:B------:R-:W4:Y:S01]  /*0080*/  LDC.64 R2, c[0x0][0x210] ;  /* 0x00008400ff027b82 */ /* 0x000f220000000a00 */
[----:B-1----:R-:W-:Y:S01]  /*0090*/  IMAD.SHL.U32 R0, R0, 0x2, RZ ;  /* 0x0000000200007824 */ /* 0x002fe200078e00ff */
[----:B---3--:R-:W-:-:S04]  /*00a0*/  SHF.R.S32.HI R6, RZ, 0x17, R7 ;  /* 0x00000017ff067819 */ /* 0x008fc80000011407 */
[----:B------:R-:W-:-:S05]  /*00b0*/  LOP3.LUT R0, R0, 0xfe, RZ, 0xc0, !PT ;  /* 0x000000fe00007812 */ /* 0x000fca00078ec0ff */
[----:B------:R-:W-:Y:S01]  /*00c0*/  IMAD R0, R7, 0x100, R0 ;  /* 0x0000010007007824 */ /* 0x000fe200078e0200 */
[----:B------:R-:W-:-:S03]  /*00d0*/  SGXT R7, R6, 0x1 ;  /* 0x000000010607781a */ /* 0x000fc60000000200 */
[C---:B----4-:R-:W-:Y:S01]  /*00e0*/  IMAD.WIDE R2, R0.reuse, 0x4, R2 ;  /* 0x0000000400027825 */ /* 0x050fe200078e0202 */
[----:B------:R-:W-:Y:S02]  /*00f0*/  LEA.HI R7, R7, R0, RZ, 0x2 ;  /* 0x0000000007077211 */ /* 0x000fe400078f10ff */
[----:B------:R-:W-:Y:S02]  /*0100*/  ISETP.GE.AND P0, PT, R0, 0x100, PT ;  /* 0x000001000000780c */ /* 0x000fe40003f06270 */
[----:B------:R-:W-:-:S05]  /*0110*/  LOP3.LUT R7, R7, 0xfffffffc, RZ, 0xc0, !PT ;  /* 0xfffffffc07077812 */ /* 0x000fca00078ec0ff */
[----:B------:R-:W-:-:S04]  /*0120*/  IMAD.IADD R7, R0, 0x1, -R7 ;  /* 0x0000000100077824 */ /* 0x000fc800078e0a07 */
[----:B--2---:R-:W-:Y:S02]  /*0130*/  IMAD.WIDE R4, R7, 0x4, R4 ;  /* 0x0000000407047825 */ /* 0x004fe400078e0204 */
[----:B------:R1:W2:Y:S01]  /*0140*/  @!P0 LDG.E.64 R8, desc[UR4][R2.64] ;  /* 0x0000000402088981 */ /* 0x0002a2000c1e1b00 */
[----:B------:R-:W1:Y:S03]  /*0150*/  LDC.64 R6, c[0x0][0x220] ;  /* 0x00008800ff067b82 */ /* 0x000e660000000a00 */
[----:B------:R-:W2:Y:S01]  /*0160*/  @!P0 LDG.E.EL.64 R10, desc[UR4][R4.64] ;  /* 0x00000004040a8981 */ /* 0x000ea2000c2e1b00 */
[----:B-1----:R-:W-:Y:S01]  /*0170*/  IMAD.WIDE R2, R0, 0x4, R6 ;  /* 0x0000000400027825 */ /* 0x002fe200078e0206 */
[----:B--2---:R-:W-:-:S03]  /*0180*/  FSETP.GEU.AND P2, PT, R8, -R10, PT ;  /* 0x8000000a0800720b */ /* 0x004fc60003f4e000 */
[----:B------:R-:W-:Y:S01]  /*0190*/  FADD R8, R10, R8 ;  /* 0x000000080a087221 */ /* 0x000fe20000000000 */
[----:B------:R-:W-:Y:S01]  /*01a0*/  FADD R10, R11, R9 ;  /* 0x000000090b0a7221 */ /* 0x000fe20000000000 */
[----:B------:R-:W-:-:S03]  /*01b0*/  FSETP.GEU.AND P1, PT, R9, -R11, PT ;  /* 0x8000000b0900720b */ /* 0x000fc60003f2e000 */
[----:B------:R-:W-:Y:S02]  /*01c0*/  FSEL R8, R8, RZ, P2 ;  /* 0x000000ff08087208 */ /* 0x000fe40001000000 */
[----:B------:R-:W-:Y:S02]  /*01d0*/  FSEL R9, R10, RZ, P1 ;  /* 0x000000ff0a097208 */ /* 0x000fe40000800000 */
[----:B------:R-:W-:Y:S02]  /*01e0*/  FSETP.GTU.AND P3, PT, R8, RZ, PT ;  /* 0x000000ff0800720b */ /* 0x000fe40003f6c000 */
[----:B------:R-:W-:Y:S01]  /*01f0*/  FSETP.GTU.AND P2, PT, R9, RZ, PT ;  /* 0x000000ff0900720b */ /* 0x000fe20003f4c000 */
[----:B------:R1:W-:Y:S01]  /*0200*/  @!P0 STG.E.64 desc[UR4][R2.64], R8 ;  /* 0x0000000802008986 */ /* 0x0003e2000c101b04 */
[----:B------:R-:W-:Y:S02]  /*0210*/  IADD3 R4, P1, R0, UR6, RZ ;  /* 0x0000000600047c10 */ /* 0x000fe4000ff3e0ff */
[----:B------:R-:W-:-:S02]  /*0220*/  SEL R6, RZ, 0x1, P3 ;  /* 0x00000001ff067807 */ /* 0x000fc40001800000 */
[----:B------:R-:W-:Y:S02]  /*0230*/  SEL R7, RZ, 0x100, P2 ;  /* 0x00000100ff077807 */ /* 0x000fe40001000000 */
[----:B------:R-:W-:-:S03]  /*0240*/  LEA.HI.X.SX32 R5, R0, UR7, 0x1, P1 ;  /* 0x0000000700057c11 */ /* 0x000fc600088f0eff */
[----:B------:R-:W-:Y:S01]  /*0250*/  IMAD.IADD R7, R6, 0x1, R7 ;  /* 0x0000000106077824 */ /* 0x000fe200078e0207 */
[----:B------:R-:W-:Y:S06]  /*0260*/  @P0 EXIT ;  /* 0x000000000000094d */ /* 0x000fec0003800000 */
[----:B------:R-:W-:Y:S01]  /*0270*/  STG.E.U16 desc[UR4][R4.64], R7 ;  /* 0x0000000704007986 */ /* 0x000fe2000c101504 */
[----:B------:R-:W-:Y:S05]  /*0280*/  EXIT ;  /* 0x000000000000794d */ /* 0x000fea0003800000 */
.L_x_0:
[----:B------:R-:W-:-:S00]  /*0290*/  BRA `(.L_x_0) ;  /* 0xfffffffc00fc7947 */ /* 0x000fc0000383ffff */
[----:B------:R-:W-:-:S00]  /*02a0*/  NOP ;  /* 0x0000000000007918 */ /* 0x000fc00000000000 */
        /* <DEDUP_REMOVED lines=13> */
.L_x_1:


//--------------------- .nv.constant0.triton_poi_fused_relu_threshold_backward_view_0 --------------------------
	.section	.nv.constant0.triton_poi_fused_relu_threshold_backward_view_0,"a",@progbits
	.sectionflags	@""
	.align	4
.nv.constant0.triton_poi_fused_relu_threshold_backward_view_0:
	.zero		564
